//
// Generated by NVIDIA NVVM Compiler
//
// Compiler Build ID: CL-36424714
// Cuda compilation tools, release 13.0, V13.0.88
// Based on NVVM 20.0.0
//

.version 9.0
.target sm_100
.address_size 64

	// .globl	_Z6jacobiPdS_m

.visible .entry _Z6jacobiPdS_m(
	.param .u64 .ptr .align 1 _Z6jacobiPdS_m_param_0,
	.param .u64 .ptr .align 1 _Z6jacobiPdS_m_param_1,
	.param .u64 _Z6jacobiPdS_m_param_2
)
{
	.reg .b32 	%r<9>;
	.reg .b64 	%rd<22>;
	.reg .b64 	%fd<94>;

	ld.param.u64 	%rd1, [_Z6jacobiPdS_m_param_0];
	ld.param.u64 	%rd2, [_Z6jacobiPdS_m_param_1];
	ld.param.u64 	%rd3, [_Z6jacobiPdS_m_param_2];
	mov.u32 	%r1, %ctaid.x;
	mov.u32 	%r2, %ntid.x;
	mov.u32 	%r3, %tid.x;
	mad.lo.s32 	%r4, %r1, %r2, %r3;
	cvt.u64.u32 	%rd4, %r4;
	mov.u32 	%r5, %ctaid.y;
	mov.u32 	%r6, %ntid.y;
	mov.u32 	%r7, %tid.y;
	mad.lo.s32 	%r8, %r5, %r6, %r7;
	cvt.u64.u32 	%rd5, %r8;
	add.s64 	%rd6, %rd5, -1;
	add.s64 	%rd7, %rd3, 2;
	mad.lo.s64 	%rd8, %rd7, %rd6, %rd4;
	add.s64 	%rd9, %rd8, %rd7;
	add.s64 	%rd10, %rd3, 1;
	cvt.rn.f64.u64 	%fd1, %rd10;
	rcp.rn.f64 	%fd2, %fd1;
	mul.f64 	%fd3, %fd2, %fd2;
	cvta.to.global.u64 	%rd11, %rd1;
	cvta.to.global.u64 	%rd12, %rd2;
	shl.b64 	%rd13, %rd8, 3;
	add.s64 	%rd14, %rd11, %rd13;
	ld.global.f64 	%fd4, [%rd14];
	add.f64 	%fd5, %fd3, %fd4;
	shl.b64 	%rd15, %rd7, 3;
	add.s64 	%rd16, %rd14, %rd15;
	ld.global.f64 	%fd6, [%rd16+-8];
	add.f64 	%fd7, %fd5, %fd6;
	add.s64 	%rd17, %rd16, %rd15;
	ld.global.f64 	%fd8, [%rd17];
	add.f64 	%fd9, %fd7, %fd8;
	ld.global.f64 	%fd10, [%rd16+8];
	add.f64 	%fd11, %fd9, %fd10;
	mul.f64 	%fd12, %fd11, 0d3FD0000000000000;
	shl.b64 	%rd18, %rd9, 3;
	add.s64 	%rd19, %rd12, %rd18;
	st.global.f64 	[%rd19], %fd12;
	bar.sync 	0;
	add.s64 	%rd20, %rd12, %rd13;
	ld.global.f64 	%fd13, [%rd20];
	add.f64 	%fd14, %fd3, %fd13;
	ld.global.f64 	%fd15, [%rd19+-8];
	add.f64 	%fd16, %fd14, %fd15;
	add.s64 	%rd21, %rd19, %rd15;
	ld.global.f64 	%fd17, [%rd21];
	add.f64 	%fd18, %fd16, %fd17;
	ld.global.f64 	%fd19, [%rd19+8];
	add.f64 	%fd20, %fd18, %fd19;
	mul.f64 	%fd21, %fd20, 0d3FD0000000000000;
	st.global.f64 	[%rd16], %fd21;
	bar.sync 	0;
	ld.global.f64 	%fd22, [%rd14];
	add.f64 	%fd23, %fd3, %fd22;
	ld.global.f64 	%fd24, [%rd16+-8];
	add.f64 	%fd25, %fd23, %fd24;
	ld.global.f64 	%fd26, [%rd17];
	add.f64 	%fd27, %fd25, %fd26;
	ld.global.f64 	%fd28, [%rd16+8];
	add.f64 	%fd29, %fd27, %fd28;
	mul.f64 	%fd30, %fd29, 0d3FD0000000000000;
	st.global.f64 	[%rd19], %fd30;
	bar.sync 	0;
	ld.global.f64 	%fd31, [%rd20];
	add.f64 	%fd32, %fd3, %fd31;
	ld.global.f64 	%fd33, [%rd19+-8];
	add.f64 	%fd34, %fd32, %fd33;
	ld.global.f64 	%fd35, [%rd21];
	add.f64 	%fd36, %fd34, %fd35;
	ld.global.f64 	%fd37, [%rd19+8];
	add.f64 	%fd38, %fd36, %fd37;
	mul.f64 	%fd39, %fd38, 0d3FD0000000000000;
	st.global.f64 	[%rd16], %fd39;
	bar.sync 	0;
	ld.global.f64 	%fd40, [%rd14];
	add.f64 	%fd41, %fd3, %fd40;
	ld.global.f64 	%fd42, [%rd16+-8];
	add.f64 	%fd43, %fd41, %fd42;
	ld.global.f64 	%fd44, [%rd17];
	add.f64 	%fd45, %fd43, %fd44;
	ld.global.f64 	%fd46, [%rd16+8];
	add.f64 	%fd47, %fd45, %fd46;
	mul.f64 	%fd48, %fd47, 0d3FD0000000000000;
	st.global.f64 	[%rd19], %fd48;
	bar.sync 	0;
	ld.global.f64 	%fd49, [%rd20];
	add.f64 	%fd50, %fd3, %fd49;
	ld.global.f64 	%fd51, [%rd19+-8];
	add.f64 	%fd52, %fd50, %fd51;
	ld.global.f64 	%fd53, [%rd21];
	add.f64 	%fd54, %fd52, %fd53;
	ld.global.f64 	%fd55, [%rd19+8];
	add.f64 	%fd56, %fd54, %fd55;
	mul.f64 	%fd57, %fd56, 0d3FD0000000000000;
	st.global.f64 	[%rd16], %fd57;
	bar.sync 	0;
	ld.global.f64 	%fd58, [%rd14];
	add.f64 	%fd59, %fd3, %fd58;
	ld.global.f64 	%fd60, [%rd16+-8];
	add.f64 	%fd61, %fd59, %fd60;
	ld.global.f64 	%fd62, [%rd17];
	add.f64 	%fd63, %fd61, %fd62;
	ld.global.f64 	%fd64, [%rd16+8];
	add.f64 	%fd65, %fd63, %fd64;
	mul.f64 	%fd66, %fd65, 0d3FD0000000000000;
	st.global.f64 	[%rd19], %fd66;
	bar.sync 	0;
	ld.global.f64 	%fd67, [%rd20];
	add.f64 	%fd68, %fd3, %fd67;
	ld.global.f64 	%fd69, [%rd19+-8];
	add.f64 	%fd70, %fd68, %fd69;
	ld.global.f64 	%fd71, [%rd21];
	add.f64 	%fd72, %fd70, %fd71;
	ld.global.f64 	%fd73, [%rd19+8];
	add.f64 	%fd74, %fd72, %fd73;
	mul.f64 	%fd75, %fd74, 0d3FD0000000000000;
	st.global.f64 	[%rd16], %fd75;
	bar.sync 	0;
	ld.global.f64 	%fd76, [%rd14];
	add.f64 	%fd77, %fd3, %fd76;
	ld.global.f64 	%fd78, [%rd16+-8];
	add.f64 	%fd79, %fd77, %fd78;
	ld.global.f64 	%fd80, [%rd17];
	add.f64 	%fd81, %fd79, %fd80;
	ld.global.f64 	%fd82, [%rd16+8];
	add.f64 	%fd83, %fd81, %fd82;
	mul.f64 	%fd84, %fd83, 0d3FD0000000000000;
	st.global.f64 	[%rd19], %fd84;
	bar.sync 	0;
	ld.global.f64 	%fd85, [%rd20];
	add.f64 	%fd86, %fd3, %fd85;
	ld.global.f64 	%fd87, [%rd19+-8];
	add.f64 	%fd88, %fd86, %fd87;
	ld.global.f64 	%fd89, [%rd21];
	add.f64 	%fd90, %fd88, %fd89;
	ld.global.f64 	%fd91, [%rd19+8];
	add.f64 	%fd92, %fd90, %fd91;
	mul.f64 	%fd93, %fd92, 0d3FD0000000000000;
	st.global.f64 	[%rd16], %fd93;
	bar.sync 	0;
	ret;

}


// ===== COMPILED SASS (sm_100) =====

	.target	sm_100

	.elftype	@"ET_EXEC"


//--------------------- .note.nv.tkinfo           --------------------------
	.section	.note.nv.tkinfo,"",@"SHT_NOTE"
	.sectionflags	@"SHF_NOTE_NV_TKINFO"
	.tkinfo
        /*0018*/ 	.word	0x00000002
        /*0030*/ 	.string	""
        /*0030*/ 	.string	"ptxas"
        /*0030*/ 	.string	"Cuda compilation tools, release 13.0, V13.0.88"
        /*0030*/ 	.string	"Build cuda_13.0.r13.0/compiler.36424714_0"
        /*0030*/ 	.string	"-arch sm_100 -m 64 "



//--------------------- .note.nv.cuinfo           --------------------------
	.section	.note.nv.cuinfo,"",@"SHT_NOTE"
	.sectionflags	@"SHF_NOTE_NV_CUINFO"
        /*0018*/ 	.short	0x0002
        /*001a*/ 	.short	0x0064
        /*001c*/ 	.short	0x0082
	.zero		2


//--------------------- .nv.info                  --------------------------
	.section	.nv.info,"",@"SHT_CUDA_INFO"
	.align	4


	//----- nvinfo : EIATTR_REGCOUNT
	.align		4
        /*0000*/ 	.byte	0x04, 0x2f
        /*0002*/ 	.short	(.L_1 - .L_0)
	.align		4
.L_0:
        /*0004*/ 	.word	index@(_Z6jacobiPdS_m)
        /*0008*/ 	.word	0x0000001c


	//----- nvinfo : EIATTR_FRAME_SIZE
	.align		4
.L_1:
        /*000c*/ 	.byte	0x04, 0x11
        /*000e*/ 	.short	(.L_3 - .L_2)
	.align		4
.L_2:
        /*0010*/ 	.word	index@($__internal_0_$__cuda_sm20_dblrcp_rn_slowpath_v3)
        /*0014*/ 	.word	0x00000000


	//----- nvinfo : EIATTR_FRAME_SIZE
	.align		4
.L_3:
        /*0018*/ 	.byte	0x04, 0x11
        /*001a*/ 	.short	(.L_5 - .L_4)
	.align		4
.L_4:
        /*001c*/ 	.word	index@(_Z6jacobiPdS_m)
        /*0020*/ 	.word	0x00000000


	//----- nvinfo : EIATTR_MIN_STACK_SIZE
	.align		4
.L_5:
        /*0024*/ 	.byte	0x04, 0x12
        /*0026*/ 	.short	(.L_7 - .L_6)
	.align		4
.L_6:
        /*0028*/ 	.word	index@(_Z6jacobiPdS_m)
        /*002c*/ 	.word	0x00000000
.L_7:


//--------------------- .nv.compat                --------------------------
	.section	.nv.compat,"",@"SHT_CUDA_COMPAT_INFO"
	.align	4
        /*0000*/ 	.byte	0x02, 0x09, 0x00, 0x00, 0x02, 0x02, 0x01, 0x00, 0x02, 0x05, 0x05, 0x00, 0x03, 0x07, 0x01, 0x01
        /*0010*/ 	.byte	0x02, 0x03, 0x00, 0x00, 0x02, 0x06, 0x01, 0x00, 0x04, 0x0b, 0x08, 0x00, 0x01, 0x00, 0x00, 0x00
        /*0020*/ 	.byte	0x00, 0x00, 0x00, 0x00


//--------------------- .nv.info._Z6jacobiPdS_m   --------------------------
	.section	.nv.info._Z6jacobiPdS_m,"",@"SHT_CUDA_INFO"
	.sectionflags	@""
	.align	4


	//----- nvinfo : EIATTR_CUDA_API_VERSION
	.align		4
        /*0000*/ 	.byte	0x04, 0x37
        /*0002*/ 	.short	(.L_9 - .L_8)
.L_8:
        /*0004*/ 	.word	0x00000082


	//----- nvinfo : EIATTR_KPARAM_INFO
	.align		4
.L_9:
        /*0008*/ 	.byte	0x04, 0x17
        /*000a*/ 	.short	(.L_11 - .L_10)
.L_10:
        /*000c*/ 	.word	0x00000000
        /*0010*/ 	.short	0x0002
        /*0012*/ 	.short	0x0010
        /*0014*/ 	.byte	0x00, 0xf0, 0x21, 0x00


	//----- nvinfo : EIATTR_KPARAM_INFO
	.align		4
.L_11:
        /*0018*/ 	.byte	0x04, 0x17
        /*001a*/ 	.short	(.L_13 - .L_12)
.L_12:
        /*001c*/ 	.word	0x00000000
        /*0020*/ 	.short	0x0001
        /*0022*/ 	.short	0x0008
        /*0024*/ 	.byte	0x00, 0xf5, 0x21, 0x00


	//----- nvinfo : EIATTR_KPARAM_INFO
	.align		4
.L_13:
        /*0028*/ 	.byte	0x04, 0x17
        /*002a*/ 	.short	(.L_15 - .L_14)
.L_14:
        /*002c*/ 	.word	0x00000000
        /*0030*/ 	.short	0x0000
        /*0032*/ 	.short	0x0000
        /*0034*/ 	.byte	0x00, 0xf5, 0x21, 0x00


	//----- nvinfo : EIATTR_SPARSE_MMA_MASK
	.align		4
.L_15:
        /*0038*/ 	.byte	0x03, 0x50
        /*003a*/ 	.short	0x0000


	//----- nvinfo : EIATTR_MAXREG_COUNT
	.align		4
        /*003c*/ 	.byte	0x03, 0x1b
        /*003e*/ 	.short	0x00ff


	//----- nvinfo : EIATTR_NUM_BARRIERS
	.align		4
        /*0040*/ 	.byte	0x02, 0x4c
        /*0042*/ 	.byte	0x01
	.zero		1


	//----- nvinfo : EIATTR_MERCURY_ISA_VERSION
	.align		4
        /*0044*/ 	.byte	0x03, 0x5f
        /*0046*/ 	.short	0x0101


	//----- nvinfo : EIATTR_VRC_CTA_INIT_COUNT
	.align		4
        /*0048*/ 	.byte	0x02, 0x4a
	.zero		1
	.zero		1


	//----- nvinfo : EIATTR_EXIT_INSTR_OFFSETS
	.align		4
        /*004c*/ 	.byte	0x04, 0x1c
        /*004e*/ 	.short	(.L_17 - .L_16)


	//   ....[0]....
.L_16:
        /*0050*/ 	.word	0x00000a70


	//----- nvinfo : EIATTR_CRS_STACK_SIZE
	.align		4
.L_17:
        /*0054*/ 	.byte	0x04, 0x1e
        /*0056*/ 	.short	(.L_19 - .L_18)
.L_18:
        /*0058*/ 	.word	0x00000000


	//----- nvinfo : EIATTR_CBANK_PARAM_SIZE
	.align		4
.L_19:
        /*005c*/ 	.byte	0x03, 0x19
        /*005e*/ 	.short	0x0018


	//----- nvinfo : EIATTR_PARAM_CBANK
	.align		4
        /*0060*/ 	.byte	0x04, 0x0a
        /*0062*/ 	.short	(.L_21 - .L_20)
	.align		4
.L_20:
        /*0064*/ 	.word	index@(.nv.constant0._Z6jacobiPdS_m)
        /*0068*/ 	.short	0x0380
        /*006a*/ 	.short	0x0018


	//----- nvinfo : EIATTR_SW_WAR
	.align		4
.L_21:
        /*006c*/ 	.byte	0x04, 0x36
        /*006e*/ 	.short	(.L_23 - .L_22)
.L_22:
        /*0070*/ 	.word	0x00000008
.L_23:


//--------------------- .nv.callgraph             --------------------------
	.section	.nv.callgraph,"",@"SHT_CUDA_CALLGRAPH"
	.align	4
	.sectionentsize	8
	.align		4
        /*0000*/ 	.word	0x00000000
	.align		4
        /*0004*/ 	.word	0xffffffff
	.align		4
        /*0008*/ 	.word	0x00000000
	.align		4
        /*000c*/ 	.word	0xfffffffe
	.align		4
        /*0010*/ 	.word	0x00000000
	.align		4
        /*0014*/ 	.word	0xfffffffd
	.align		4
        /*0018*/ 	.word	0x00000000
	.align		4
        /*001c*/ 	.word	0xfffffffc


//--------------------- .text._Z6jacobiPdS_m      --------------------------
	.section	.text._Z6jacobiPdS_m,"ax",@progbits
	.align	128
        .global         _Z6jacobiPdS_m
        .type           _Z6jacobiPdS_m,@function
        .size           _Z6jacobiPdS_m,(.L_x_5 - _Z6jacobiPdS_m)
        .other          _Z6jacobiPdS_m,@"STO_CUDA_ENTRY STV_DEFAULT"
_Z6jacobiPdS_m:
.text._Z6jacobiPdS_m:
[----:B------:R-:W-:Y:S01]  /*0000*/  LDC R1, c[0x0][0x37c] ;  /* 0x0000df00ff017b82 */ /* 0x000fe20000000800 */
[----:B------:R-:W0:Y:S01]  /*0010*/  LDCU.64 UR4, c[0x0][0x390] ;  /* 0x00007200ff0477ac */ /* 0x000e220008000a00 */
[----:B------:R-:W1:Y:S06]  /*0020*/  S2R R9, SR_TID.Y ;  /* 0x0000000000097919 */ /* 0x000e6c0000002200 */
[----:B------:R-:W2:Y:S01]  /*0030*/  LDC R6, c[0x0][0x360] ;  /* 0x0000d800ff067b82 */ /* 0x000ea20000000800 */
[----:B------:R-:W2:Y:S07]  /*0040*/  S2R R7, SR_TID.X ;  /* 0x0000000000077919 */ /* 0x000eae0000002100 */
[----:B------:R-:W1:Y:S01]  /*0050*/  LDC R0, c[0x0][0x364] ;  /* 0x0000d900ff007b82 */ /* 0x000e620000000800 */
[----:B0-----:R-:W-:-:S04]  /*0060*/  UIADD3 UR6, UP0, UPT, UR4, 0x1, URZ ;  /* 0x0000000104067890 */ /* 0x001fc8000ff1e0ff */
[----:B------:R-:W-:Y:S02]  /*0070*/  UIADD3.X UR7, UPT, UPT, URZ, UR5, URZ, UP0, !UPT ;  /* 0x00000005ff077290 */ /* 0x000fe400087fe4ff */
[----:B------:R-:W-:-:S04]  /*0080*/  UIADD3 UR4, UP0, UPT, UR4, 0x2, URZ ;  /* 0x0000000204047890 */ /* 0x000fc8000ff1e0ff */
[----:B------:R-:W-:-:S03]  /*0090*/  UIADD3.X UR5, UPT, UPT, URZ, UR5, URZ, UP0, !UPT ;  /* 0x00000005ff057290 */ /* 0x000fc600087fe4ff */
[----:B------:R-:W0:Y:S01]  /*00a0*/  I2F.F64.U64 R10, UR6 ;  /* 0x00000006000a7d12 */ /* 0x000e220008301800 */
[----:B------:R-:W2:Y:S08]  /*00b0*/  S2UR UR6, SR_CTAID.X ;  /* 0x00000000000679c3 */ /* 0x000eb00000002500 */
[----:B------:R-:W1:Y:S01]  /*00c0*/  S2UR UR7, SR_CTAID.Y ;  /* 0x00000000000779c3 */ /* 0x000e620000002600 */
[----:B0-----:R-:W0:Y:S01]  /*00d0*/  MUFU.RCP64H R3, R11 ;  /* 0x0000000b00037308 */ /* 0x001e220000001800 */
[----:B------:R-:W-:-:S02]  /*00e0*/  VIADD R2, R11, 0x300402 ;  /* 0x003004020b027836 */ /* 0x000fc40000000000 */
[----:B--2---:R-:W-:Y:S02]  /*00f0*/  IMAD R6, R6, UR6, R7 ;  /* 0x0000000606067c24 */ /* 0x004fe4000f8e0207 */
[----:B------:R-:W-:Y:S02]  /*0100*/  IMAD.MOV.U32 R7, RZ, RZ, RZ ;  /* 0x000000ffff077224 */ /* 0x000fe400078e00ff */
[----:B0-----:R-:W-:Y:S01]  /*0110*/  DFMA R4, -R10, R2, 1 ;  /* 0x3ff000000a04742b */ /* 0x001fe20000000102 */
[----:B-1----:R-:W-:Y:S01]  /*0120*/  IMAD R0, R0, UR7, R9 ;  /* 0x0000000700007c24 */ /* 0x002fe2000f8e0209 */
[----:B------:R-:W0:Y:S06]  /*0130*/  LDCU.64 UR6, c[0x0][0x358] ;  /* 0x00006b00ff0677ac */ /* 0x000e2c0008000a00 */
[----:B------:R-:W-:-:S08]  /*0140*/  DFMA R4, R4, R4, R4 ;  /* 0x000000040404722b */ /* 0x000fd00000000004 */
[----:B------:R-:W-:Y:S01]  /*0150*/  DFMA R4, R2, R4, R2 ;  /* 0x000000040204722b */ /* 0x000fe20000000002 */
[----:B------:R-:W-:-:S05]  /*0160*/  IADD3 R3, P0, PT, R0, -0x1, RZ ;  /* 0xffffffff00037810 */ /* 0x000fca0007f1e0ff */
[----:B------:R-:W-:Y:S01]  /*0170*/  IMAD.X R0, RZ, RZ, -0x1, P0 ;  /* 0xffffffffff007424 */ /* 0x000fe200000e06ff */
[----:B------:R-:W-:Y:S01]  /*0180*/  FSETP.GEU.AND P0, PT, |R2|, 5.8789094863358348022e-39, PT ;  /* 0x004004020200780b */ /* 0x000fe20003f0e200 */
[----:B------:R-:W-:Y:S01]  /*0190*/  DFMA R8, -R10, R4, 1 ;  /* 0x3ff000000a08742b */ /* 0x000fe20000000104 */
[C---:B------:R-:W-:Y:S02]  /*01a0*/  IMAD R13, R3.reuse, UR5, RZ ;  /* 0x00000005030d7c24 */ /* 0x040fe4000f8e02ff */
[----:B------:R-:W-:-:S04]  /*01b0*/  IMAD.WIDE.U32 R6, R3, UR4, R6 ;  /* 0x0000000403067c25 */ /* 0x000fc8000f8e0006 */
[----:B------:R-:W-:Y:S01]  /*01c0*/  IMAD R13, R0, UR4, R13 ;  /* 0x00000004000d7c24 */ /* 0x000fe2000f8e020d */
[----:B------:R-:W-:Y:S01]  /*01d0*/  DFMA R2, R4, R8, R4 ;  /* 0x000000080402722b */ /* 0x000fe20000000004 */
[----:B------:R-:W-:Y:S02]  /*01e0*/  IADD3 R0, P1, PT, R6, UR4, RZ ;  /* 0x0000000406007c10 */ /* 0x000fe4000ff3e0ff */
[----:B------:R-:W-:-:S05]  /*01f0*/  IMAD.IADD R9, R7, 0x1, R13 ;  /* 0x0000000107097824 */ /* 0x000fca00078e020d */
[----:B------:R-:W-:Y:S01]  /*0200*/  IADD3.X R5, PT, PT, R9, UR5, RZ, P1, !PT ;  /* 0x0000000509057c10 */ /* 0x000fe20008ffe4ff */
[----:B0-----:R-:W-:Y:S06]  /*0210*/  @P0 BRA `(.L_x_0) ;  /* 0x0000000000180947 */ /* 0x001fec0003800000 */
[----:B------:R-:W-:Y:S02]  /*0220*/  LOP3.LUT R2, R11, 0x7fffffff, RZ, 0xc0, !PT ;  /* 0x7fffffff0b027812 */ /* 0x000fe400078ec0ff */
[----:B------:R-:W-:-:S03]  /*0230*/  MOV R4, 0x260 ;  /* 0x0000026000047802 */ /* 0x000fc60000000f00 */
[----:B------:R-:W-:-:S07]  /*0240*/  VIADD R12, R2, 0xfff00000 ;  /* 0xfff00000020c7836 */ /* 0x000fce0000000000 */
[----:B------:R-:W-:Y:S05]  /*0250*/  CALL.REL.NOINC `($__internal_0_$__cuda_sm20_dblrcp_rn_slowpath_v3) ;  /* 0x0000000800087944 */ /* 0x000fea0003c00000 */
[----:B------:R-:W-:Y:S02]  /*0260*/  IMAD.MOV.U32 R2, RZ, RZ, R10 ;  /* 0x000000ffff027224 */ /* 0x000fe400078e000a */
[----:B------:R-:W-:-:S07]  /*0270*/  IMAD.MOV.U32 R3, RZ, RZ, R11 ;  /* 0x000000ffff037224 */ /* 0x000fce00078e000b */
.L_x_0:
[----:B------:R-:W0:Y:S01]  /*0280*/  LDCU.128 UR8, c[0x0][0x380] ;  /* 0x00007000ff0877ac */ /* 0x000e220008000c00 */
[C---:B------:R-:W-:Y:S01]  /*0290*/  IMAD.SHL.U32 R14, R6.reuse, 0x8, RZ ;  /* 0x00000008060e7824 */ /* 0x040fe200078e00ff */
[----:B------:R-:W-:-:S04]  /*02a0*/  SHF.L.U64.HI R4, R6, 0x3, R9 ;  /* 0x0000000306047819 */ /* 0x000fc80000010209 */
[----:B0-----:R-:W-:Y:S01]  /*02b0*/  IADD3 R10, P0, PT, R14, UR8, RZ ;  /* 0x000000080e0a7c10 */ /* 0x001fe2000ff1e0ff */
[----:B------:R-:W-:-:S03]  /*02c0*/  USHF.L.U32 UR8, UR4, 0x3, URZ ;  /* 0x0000000304087899 */ /* 0x000fc600080006ff */
[----:B------:R-:W-:Y:S01]  /*02d0*/  IADD3.X R11, PT, PT, R4, UR9, RZ, P0, !PT ;  /* 0x00000009040b7c10 */ /* 0x000fe200087fe4ff */
[----:B------:R-:W-:Y:S02]  /*02e0*/  USHF.L.U64.HI UR9, UR4, 0x3, UR5 ;  /* 0x0000000304097899 */ /* 0x000fe40008010205 */
[----:B------:R-:W-:Y:S02]  /*02f0*/  IADD3 R8, P0, PT, R10, UR8, RZ ;  /* 0x000000080a087c10 */ /* 0x000fe4000ff1e0ff */
[----:B------:R-:W2:Y:S02]  /*0300*/  LDG.E.64 R16, desc[UR6][R10.64] ;  /* 0x000000060a107981 */ /* 0x000ea4000c1e1b00 */
[----:B------:R-:W-:Y:S02]  /*0310*/  IADD3.X R9, PT, PT, R11, UR9, RZ, P0, !PT ;  /* 0x000000090b097c10 */ /* 0x000fe400087fe4ff */
[----:B------:R-:W-:-:S03]  /*0320*/  IADD3 R6, P0, PT, R8, UR8, RZ ;  /* 0x0000000808067c10 */ /* 0x000fc6000ff1e0ff */
[----:B------:R-:W3:Y:S01]  /*0330*/  LDG.E.64 R18, desc[UR6][R8.64+-0x8] ;  /* 0xfffff80608127981 */ /* 0x000ee2000c1e1b00 */
[----:B------:R-:W-:-:S03]  /*0340*/  IADD3.X R7, PT, PT, R9, UR9, RZ, P0, !PT ;  /* 0x0000000909077c10 */ /* 0x000fc600087fe4ff */
[----:B------:R-:W4:Y:S04]  /*0350*/  LDG.E.64 R12, desc[UR6][R8.64+0x8] ;  /* 0x00000806080c7981 */ /* 0x000f28000c1e1b00 */
[----:B------:R-:W5:Y:S01]  /*0360*/  LDG.E.64 R20, desc[UR6][R6.64] ;  /* 0x0000000606147981 */ /* 0x000f62000c1e1b00 */
[----:B------:R-:W-:-:S04]  /*0370*/  IADD3 R14, P1, PT, R14, UR10, RZ ;  /* 0x0000000a0e0e7c10 */ /* 0x000fc8000ff3e0ff */
[----:B------:R-:W-:Y:S01]  /*0380*/  IADD3.X R15, PT, PT, R4, UR11, RZ, P1, !PT ;  /* 0x0000000b040f7c10 */ /* 0x000fe20008ffe4ff */
[----:B--2---:R-:W-:-:S08]  /*0390*/  DFMA R16, R2, R2, R16 ;  /* 0x000000020210722b */ /* 0x004fd00000000010 */
[----:B---3--:R-:W-:-:S08]  /*03a0*/  DADD R16, R16, R18 ;  /* 0x0000000010107229 */ /* 0x008fd00000000012 */
[----:B-----5:R-:W-:-:S08]  /*03b0*/  DADD R16, R16, R20 ;  /* 0x0000000010107229 */ /* 0x020fd00000000014 */
[----:B----4-:R-:W-:Y:S01]  /*03c0*/  DADD R16, R16, R12 ;  /* 0x0000000010107229 */ /* 0x010fe2000000000c */
[----:B------:R-:W-:-:S04]  /*03d0*/  LEA R12, P0, R0, UR10, 0x3 ;  /* 0x0000000a000c7c11 */ /* 0x000fc8000f8018ff */
[----:B------:R-:W-:-:S03]  /*03e0*/  LEA.HI.X R13, R0, UR11, R5, 0x3, P0 ;  /* 0x0000000b000d7c11 */ /* 0x000fc600080f1c05 */
[----:B------:R-:W-:-:S07]  /*03f0*/  DMUL R16, R16, 0.25 ;  /* 0x3fd0000010107828 */ /* 0x000fce0000000000 */
[----:B------:R0:W-:Y:S01]  /*0400*/  STG.E.64 desc[UR6][R12.64], R16 ;  /* 0x000000100c007986 */ /* 0x0001e2000c101b06 */
[----:B------:R-:W-:Y:S01]  /*0410*/  BAR.SYNC.DEFER_BLOCKING 0x0 ;  /* 0x0000000000007b1d */ /* 0x000fe20000010000 */
[----:B------:R-:W-:-:S04]  /*0420*/  IADD3 R4, P0, PT, R12, UR8, RZ ;  /* 0x000000080c047c10 */ /* 0x000fc8000ff1e0ff */
[----:B------:R-:W-:Y:S01]  /*0430*/  IADD3.X R5, PT, PT, R13, UR9, RZ, P0, !PT ;  /* 0x000000090d057c10 */ /* 0x000fe200087fe4ff */
[----:B------:R-:W2:Y:S04]  /*0440*/  LDG.E.64 R18, desc[UR6][R14.64] ;  /* 0x000000060e127981 */ /* 0x000ea8000c1e1b00 */
[----:B------:R-:W3:Y:S04]  /*0450*/  LDG.E.64 R20, desc[UR6][R12.64+-0x8] ;  /* 0xfffff8060c147981 */ /* 0x000ee8000c1e1b00 */
[----:B------:R-:W4:Y:S04]  /*0460*/  LDG.E.64 R22, desc[UR6][R4.64] ;  /* 0x0000000604167981 */ /* 0x000f28000c1e1b00 */
[----:B------:R-:W5:Y:S01]  /*0470*/  LDG.E.64 R24, desc[UR6][R12.64+0x8] ;  /* 0x000008060c187981 */ /* 0x000f62000c1e1b00 */
[----:B--2---:R-:W-:-:S08]  /*0480*/  DFMA R18, R2, R2, R18 ;  /* 0x000000020212722b */ /* 0x004fd00000000012 */
[----:B---3--:R-:W-:-:S08]  /*0490*/  DADD R18, R18, R20 ;  /* 0x0000000012127229 */ /* 0x008fd00000000014 */
[----:B----4-:R-:W-:-:S08]  /*04a0*/  DADD R18, R18, R22 ;  /* 0x0000000012127229 */ /* 0x010fd00000000016 */
[----:B-----5:R-:W-:-:S08]  /*04b0*/  DADD R18, R18, R24 ;  /* 0x0000000012127229 */ /* 0x020fd00000000018 */
[----:B------:R-:W-:-:S07]  /*04c0*/  DMUL R18, R18, 0.25 ;  /* 0x3fd0000012127828 */ /* 0x000fce0000000000 */
[----:B------:R1:W-:Y:S01]  /*04d0*/  STG.E.64 desc[UR6][R8.64], R18 ;  /* 0x0000001208007986 */ /* 0x0003e2000c101b06 */
[----:B------:R-:W-:Y:S06]  /*04e0*/  BAR.SYNC.DEFER_BLOCKING 0x0 ;  /* 0x0000000000007b1d */ /* 0x000fec0000010000 */
[----:B0-----:R-:W2:Y:S04]  /*04f0*/  LDG.E.64 R16, desc[UR6][R10.64] ;  /* 0x000000060a107981 */ /* 0x001ea8000c1e1b00 */
        /* <DEDUP_REMOVED lines=10> */
[----:B-1----:R-:W2:Y:S04]  /*05a0*/  LDG.E.64 R18, desc[UR6][R14.64] ;  /* 0x000000060e127981 */ /* 0x002ea8000c1e1b00 */
        /* <DEDUP_REMOVED lines=52> */
[----:B------:R-:W-:Y:S01]  /*08f0*/  STG.E.64 desc[UR6][R8.64], R18 ;  /* 0x0000001208007986 */ /* 0x000fe2000c101b06 */
[----:B------:R-:W-:Y:S06]  /*0900*/  BAR.SYNC.DEFER_BLOCKING 0x0 ;  /* 0x0000000000007b1d */ /* 0x000fec0000010000 */
[----:B------:R-:W0:Y:S04]  /*0910*/  LDG.E.64 R10, desc[UR6][R10.64] ;  /* 0x000000060a0a7981 */ /* 0x000e28000c1e1b00 */
[----:B------:R-:W2:Y:S04]  /*0920*/  LDG.E.64 R20, desc[UR6][R8.64+-0x8] ;  /* 0xfffff80608147981 */ /* 0x000ea8000c1e1b00 */
[----:B------:R-:W3:Y:S04]  /*0930*/  LDG.E.64 R6, desc[UR6][R6.64] ;  /* 0x0000000606067981 */ /* 0x000ee8000c1e1b00 */
[----:B------:R-:W4:Y:S01]  /*0940*/  LDG.E.64 R22, desc[UR6][R8.64+0x8] ;  /* 0x0000080608167981 */ /* 0x000f22000c1e1b00 */
[----:B0-----:R-:W-:-:S08]  /*0950*/  DFMA R16, R2, R2, R10 ;  /* 0x000000020210722b */ /* 0x001fd0000000000a */
[----:B--2---:R-:W-:-:S08]  /*0960*/  DADD R16, R16, R20 ;  /* 0x0000000010107229 */ /* 0x004fd00000000014 */
[----:B---3--:R-:W-:-:S08]  /*0970*/  DADD R16, R16, R6 ;  /* 0x0000000010107229 */ /* 0x008fd00000000006 */
[----:B----4-:R-:W-:-:S08]  /*0980*/  DADD R16, R16, R22 ;  /* 0x0000000010107229 */ /* 0x010fd00000000016 */
[----:B------:R-:W-:-:S07]  /*0990*/  DMUL R16, R16, 0.25 ;  /* 0x3fd0000010107828 */ /* 0x000fce0000000000 */
[----:B------:R-:W-:Y:S01]  /*09a0*/  STG.E.64 desc[UR6][R12.64], R16 ;  /* 0x000000100c007986 */ /* 0x000fe2000c101b06 */
[----:B------:R-:W-:Y:S06]  /*09b0*/  BAR.SYNC.DEFER_BLOCKING 0x0 ;  /* 0x0000000000007b1d */ /* 0x000fec0000010000 */
        /* <DEDUP_REMOVED lines=11> */
[----:B------:R-:W-:Y:S05]  /*0a70*/  EXIT ;  /* 0x000000000000794d */ /* 0x000fea0003800000 */
        .weak           $__internal_0_$__cuda_sm20_dblrcp_rn_slowpath_v3
        .type           $__internal_0_$__cuda_sm20_dblrcp_rn_slowpath_v3,@function
        .size           $__internal_0_$__cuda_sm20_dblrcp_rn_slowpath_v3,(.L_x_5 - $__internal_0_$__cuda_sm20_dblrcp_rn_slowpath_v3)
$__internal_0_$__cuda_sm20_dblrcp_rn_slowpath_v3:
[----:B------:R-:W-:Y:S02]  /*0a80*/  IMAD.MOV.U32 R2, RZ, RZ, R10 ;  /* 0x000000ffff027224 */ /* 0x000fe400078e000a */
[----:B------:R-:W-:-:S06]  /*0a90*/  IMAD.MOV.U32 R3, RZ, RZ, R11 ;  /* 0x000000ffff037224 */ /* 0x000fcc00078e000b */
[----:B------:R-:W-:-:S14]  /*0aa0*/  DSETP.GTU.AND P0, PT, |R2|, +INF , PT ;  /* 0x7ff000000200742a */ /* 0x000fdc0003f0c200 */
[----:B------:R-:W-:Y:S05]  /*0ab0*/  @P0 BRA `(.L_x_1) ;  /* 0x00000000007c0947 */ /* 0x000fea0003800000 */
[----:B------:R-:W-:-:S05]  /*0ac0*/  LOP3.LUT R8, R11, 0x7fffffff, RZ, 0xc0, !PT ;  /* 0x7fffffff0b087812 */ /* 0x000fca00078ec0ff */
[----:B------:R-:W-:-:S05]  /*0ad0*/  VIADD R10, R8, 0xffffffff ;  /* 0xffffffff080a7836 */ /* 0x000fca0000000000 */
[----:B------:R-:W-:-:S13]  /*0ae0*/  ISETP.GE.U32.AND P0, PT, R10, 0x7fefffff, PT ;  /* 0x7fefffff0a00780c */ /* 0x000fda0003f06070 */
[----:B------:R-:W-:Y:S01]  /*0af0*/  @P0 LOP3.LUT R11, R3, 0x7ff00000, RZ, 0x3c, !PT ;  /* 0x7ff00000030b0812 */ /* 0x000fe200078e3cff */
[----:B------:R-:W-:Y:S01]  /*0b00*/  @P0 IMAD.MOV.U32 R10, RZ, RZ, RZ ;  /* 0x000000ffff0a0224 */ /* 0x000fe200078e00ff */
[----:B------:R-:W-:Y:S06]  /*0b10*/  @P0 BRA `(.L_x_2) ;  /* 0x00000000006c0947 */ /* 0x000fec0003800000 */
[----:B------:R-:W-:-:S13]  /*0b20*/  ISETP.GE.U32.AND P0, PT, R8, 0x1000001, PT ;  /* 0x010000010800780c */ /* 0x000fda0003f06070 */
[----:B------:R-:W-:Y:S05]  /*0b30*/  @!P0 BRA `(.L_x_3) ;  /* 0x0000000000348947 */ /* 0x000fea0003800000 */
[----:B------:R-:W-:Y:S02]  /*0b40*/  VIADD R11, R3, 0xc0200000 ;  /* 0xc0200000030b7836 */ /* 0x000fe40000000000 */
[----:B------:R-:W-:Y:S02]  /*0b50*/  IMAD.MOV.U32 R10, RZ, RZ, R2 ;  /* 0x000000ffff0a7224 */ /* 0x000fe400078e0002 */
[----:B------:R-:W0:Y:S04]  /*0b60*/  MUFU.RCP64H R13, R11 ;  /* 0x0000000b000d7308 */ /* 0x000e280000001800 */
[----:B0-----:R-:W-:-:S08]  /*0b70*/  DFMA R14, -R10, R12, 1 ;  /* 0x3ff000000a0e742b */ /* 0x001fd0000000010c */
[----:B------:R-:W-:-:S08]  /*0b80*/  DFMA R14, R14, R14, R14 ;  /* 0x0000000e0e0e722b */ /* 0x000fd0000000000e */
[----:B------:R-:W-:-:S08]  /*0b90*/  DFMA R14, R12, R14, R12 ;  /* 0x0000000e0c0e722b */ /* 0x000fd0000000000c */
[----:B------:R-:W-:-:S08]  /*0ba0*/  DFMA R12, -R10, R14, 1 ;  /* 0x3ff000000a0c742b */ /* 0x000fd0000000010e */
[----:B------:R-:W-:-:S08]  /*0bb0*/  DFMA R12, R14, R12, R14 ;  /* 0x0000000c0e0c722b */ /* 0x000fd0000000000e */
[----:B------:R-:W-:-:S08]  /*0bc0*/  DMUL R12, R12, 2.2250738585072013831e-308 ;  /* 0x001000000c0c7828 */ /* 0x000fd00000000000 */
[----:B------:R-:W-:-:S08]  /*0bd0*/  DFMA R2, -R2, R12, 1 ;  /* 0x3ff000000202742b */ /* 0x000fd0000000010c */
[----:B------:R-:W-:-:S08]  /*0be0*/  DFMA R2, R2, R2, R2 ;  /* 0x000000020202722b */ /* 0x000fd00000000002 */
[----:B------:R-:W-:Y:S01]  /*0bf0*/  DFMA R10, R12, R2, R12 ;  /* 0x000000020c0a722b */ /* 0x000fe2000000000c */
[----:B------:R-:W-:Y:S10]  /*0c00*/  BRA `(.L_x_2) ;  /* 0x0000000000307947 */ /* 0x000ff40003800000 */
.L_x_3:
[----:B------:R-:W-:Y:S01]  /*0c10*/  DMUL R2, R2, 8.11296384146066816958e+31 ;  /* 0x4690000002027828 */ /* 0x000fe20000000000 */
[----:B------:R-:W-:-:S05]  /*0c20*/  IMAD.MOV.U32 R10, RZ, RZ, R12 ;  /* 0x000000ffff0a7224 */ /* 0x000fca00078e000c */
[----:B------:R-:W0:Y:S02]  /*0c30*/  MUFU.RCP64H R11, R3 ;  /* 0x00000003000b7308 */ /* 0x000e240000001800 */
[----:B0-----:R-:W-:-:S08]  /*0c40*/  DFMA R12, -R2, R10, 1 ;  /* 0x3ff00000020c742b */ /* 0x001fd0000000010a */
[----:B------:R-:W-:-:S08]  /*0c50*/  DFMA R12, R12, R12, R12 ;  /* 0x0000000c0c0c722b */ /* 0x000fd0000000000c */
[----:B------:R-:W-:-:S08]  /*0c60*/  DFMA R12, R10, R12, R10 ;  /* 0x0000000c0a0c722b */ /* 0x000fd0000000000a */
[----:B------:R-:W-:-:S08]  /*0c70*/  DFMA R10, -R2, R12, 1 ;  /* 0x3ff00000020a742b */ /* 0x000fd0000000010c */
[----:B------:R-:W-:-:S08]  /*0c80*/  DFMA R10, R12, R10, R12 ;  /* 0x0000000a0c0a722b */ /* 0x000fd0000000000c */
[----:B------:R-:W-:Y:S01]  /*0c90*/  DMUL R10, R10, 8.11296384146066816958e+31 ;  /* 0x469000000a0a7828 */ /* 0x000fe20000000000 */
[----:B------:R-:W-:Y:S10]  /*0ca0*/  BRA `(.L_x_2) ;  /* 0x0000000000087947 */ /* 0x000ff40003800000 */
.L_x_1:
[----:B------:R-:W-:Y:S01]  /*0cb0*/  LOP3.LUT R11, R3, 0x80000, RZ, 0xfc, !PT ;  /* 0x00080000030b7812 */ /* 0x000fe200078efcff */
[----:B------:R-:W-:-:S07]  /*0cc0*/  IMAD.MOV.U32 R10, RZ, RZ, R2 ;  /* 0x000000ffff0a7224 */ /* 0x000fce00078e0002 */
.L_x_2:
[----:B------:R-:W-:Y:S02]  /*0cd0*/  IMAD.MOV.U32 R2, RZ, RZ, R4 ;  /* 0x000000ffff027224 */ /* 0x000fe400078e0004 */
[----:B------:R-:W-:-:S04]  /*0ce0*/  IMAD.MOV.U32 R3, RZ, RZ, 0x0 ;  /* 0x00000000ff037424 */ /* 0x000fc800078e00ff */
[----:B------:R-:W-:Y:S05]  /*0cf0*/  RET.REL.NODEC R2 `(_Z6jacobiPdS_m) ;  /* 0xfffffff002c07950 */ /* 0x000fea0003c3ffff */
.L_x_4:
[----:B------:R-:W-:-:S00]  /*0d00*/  BRA `(.L_x_4) ;  /* 0xfffffffc00fc7947 */ /* 0x000fc0000383ffff */
[----:B------:R-:W-:-:S00]  /*0d10*/  NOP ;  /* 0x0000000000007918 */ /* 0x000fc00000000000 */
        /* <DEDUP_REMOVED lines=14> */
.L_x_5:


//--------------------- .nv.shared.reserved.0     --------------------------
	.section	.nv.shared.reserved.0,"aw",@nobits
	.weak		__nv_reservedSMEM_offset_0_alias
	.size		__nv_reservedSMEM_offset_0_alias, 0, 64
	.other		__nv_reservedSMEM_offset_0_alias,@"STO_CUDA_RESERVED_SHARED STV_DEFAULT"
__nv_reservedSMEM_offset_0_alias:
	.zero		0
	.zero		64


//--------------------- .nv.constant0._Z6jacobiPdS_m --------------------------
	.section	.nv.constant0._Z6jacobiPdS_m,"a",@progbits
	.sectionflags	@""
	.align	4
.nv.constant0._Z6jacobiPdS_m:
	.zero		920


//--------------------- SYMBOLS --------------------------

	.type		.nv.reservedSmem.offset0,@object
	.size		.nv.reservedSmem.offset0,0x4
